	.headerflags	@"EF_CUDA_TEXMODE_UNIFIED EF_CUDA_64BIT_ADDRESS EF_CUDA_ACCELERATORS EF_CUDA_SM90 EF_CUDA_VIRTUAL_SM(EF_CUDA_SM90)"
	.elftype	@"ET_EXEC"


//--------------------- .nv.info                  --------------------------
	.section	.nv.info,"",@"SHT_CUDA_INFO"
	.align	4


	//----- nvinfo : EIATTR_REGCOUNT
	.align		4
        /*0000*/ 	.byte	0x04, 0x2f
        /*0002*/ 	.short	(.L_3 - .L_2)
	.align		4
.L_2:
        /*0004*/ 	.word	index@(triton_poi_fused__native_batch_norm_legit_no_training_relu_4)
        /*0008*/ 	.word	0x00000010


	//----- nvinfo : EIATTR_MIN_STACK_SIZE
	.align		4
.L_3:
        /*000c*/ 	.byte	0x04, 0x12
        /*000e*/ 	.short	(.L_5 - .L_4)
	.align		4
.L_4:
        /*0010*/ 	.word	index@(triton_poi_fused__native_batch_norm_legit_no_training_relu_4)
        /*0014*/ 	.word	0x00000000


	//----- nvinfo : EIATTR_FRAME_SIZE
	.align		4
.L_5:
        /*0018*/ 	.byte	0x04, 0x11
        /*001a*/ 	.short	(.L_7 - .L_6)
	.align		4
.L_6:
        /*001c*/ 	.word	index@(triton_poi_fused__native_batch_norm_legit_no_training_relu_4)
        /*0020*/ 	.word	0x00000000


	//----- nvinfo : EIATTR_MIN_STACK_SIZE
	.align		4
.L_7:
        /*0024*/ 	.byte	0x04, 0x12
        /*0026*/ 	.short	(.L_9 - .L_8)
	.align		4
.L_8:
        /*0028*/ 	.word	index@(triton_poi_fused__native_batch_norm_legit_no_training_relu_4)
        /*002c*/ 	.word	0x00000000
.L_9:


//--------------------- .nv.info.triton_poi_fused__native_batch_norm_legit_no_training_relu_4 --------------------------
	.section	.nv.info.triton_poi_fused__native_batch_norm_legit_no_training_relu_4,"",@"SHT_CUDA_INFO"
	.sectionflags	@""
	.align	4


	//----- nvinfo : EIATTR_CUDA_API_VERSION
	.align		4
        /*0000*/ 	.byte	0x04, 0x37
        /*0002*/ 	.short	(.L_11 - .L_10)
.L_10:
        /*0004*/ 	.word	0x0000007c


	//----- nvinfo : EIATTR_KPARAM_INFO
	.align		4
.L_11:
        /*0008*/ 	.byte	0x04, 0x17
        /*000a*/ 	.short	(.L_13 - .L_12)
.L_12:
        /*000c*/ 	.word	0x00000000
        /*0010*/ 	.short	0x0006
        /*0012*/ 	.short	0x0030
        /*0014*/ 	.byte	0x00, 0xf0, 0x11, 0x00


	//----- nvinfo : EIATTR_KPARAM_INFO
	.align		4
.L_13:
        /*0018*/ 	.byte	0x04, 0x17
        /*001a*/ 	.short	(.L_15 - .L_14)
.L_14:
        /*001c*/ 	.word	0x00000000
        /*0020*/ 	.short	0x0005
        /*0022*/ 	.short	0x0028
        /*0024*/ 	.byte	0x00, 0xf4, 0x21, 0x00


	//----- nvinfo : EIATTR_KPARAM_INFO
	.align		4
.L_15:
        /*0028*/ 	.byte	0x04, 0x17
        /*002a*/ 	.short	(.L_17 - .L_16)
.L_16:
        /*002c*/ 	.word	0x00000000
        /*0030*/ 	.short	0x0004
        /*0032*/ 	.short	0x0020
        /*0034*/ 	.byte	0x00, 0xf4, 0x21, 0x00


	//----- nvinfo : EIATTR_KPARAM_INFO
	.align		4
.L_17:
        /*0038*/ 	.byte	0x04, 0x17
        /*003a*/ 	.short	(.L_19 - .L_18)
.L_18:
        /*003c*/ 	.word	0x00000000
        /*0040*/ 	.short	0x0003
        /*0042*/ 	.short	0x0018
        /*0044*/ 	.byte	0x00, 0xf4, 0x21, 0x00


	//----- nvinfo : EIATTR_KPARAM_INFO
	.align		4
.L_19:
        /*0048*/ 	.byte	0x04, 0x17
        /*004a*/ 	.short	(.L_21 - .L_20)
.L_20:
        /*004c*/ 	.word	0x00000000
        /*0050*/ 	.short	0x0002
        /*0052*/ 	.short	0x0010
        /*0054*/ 	.byte	0x00, 0xf4, 0x21, 0x00


	//----- nvinfo : EIATTR_KPARAM_INFO
	.align		4
.L_21:
        /*0058*/ 	.byte	0x04, 0x17
        /*005a*/ 	.short	(.L_23 - .L_22)
.L_22:
        /*005c*/ 	.word	0x00000000
        /*0060*/ 	.short	0x0001
        /*0062*/ 	.short	0x0008
        /*0064*/ 	.byte	0x00, 0xf4, 0x21, 0x00


	//----- nvinfo : EIATTR_KPARAM_INFO
	.align		4
.L_23:
        /*0068*/ 	.byte	0x04, 0x17
        /*006a*/ 	.short	(.L_25 - .L_24)
.L_24:
        /*006c*/ 	.word	0x00000000
        /*0070*/ 	.short	0x0000
        /*0072*/ 	.short	0x0000
        /*0074*/ 	.byte	0x00, 0xf4, 0x21, 0x00


	//----- nvinfo : EIATTR_SPARSE_MMA_MASK
	.align		4
.L_25:
        /*0078*/ 	.byte	0x03, 0x50
        /*007a*/ 	.short	0x0000


	//----- nvinfo : EIATTR_MAXREG_COUNT
	.align		4
        /*007c*/ 	.byte	0x03, 0x1b
        /*007e*/ 	.short	0x00ff


	//----- nvinfo : EIATTR_EXIT_INSTR_OFFSETS
	.align		4
        /*0080*/ 	.byte	0x04, 0x1c
        /*0082*/ 	.short	(.L_27 - .L_26)


	//   ....[0]....
.L_26:
        /*0084*/ 	.word	0x000002c0


	//----- nvinfo : EIATTR_REQNTID
	.align		4
.L_27:
        /*0088*/ 	.byte	0x04, 0x10
        /*008a*/ 	.short	(.L_29 - .L_28)
.L_28:
        /*008c*/ 	.word	0x00000080
        /*0090*/ 	.word	0x00000001
        /*0094*/ 	.word	0x00000001


	//----- nvinfo : EIATTR_CBANK_PARAM_SIZE
	.align		4
.L_29:
        /*0098*/ 	.byte	0x03, 0x19
        /*009a*/ 	.short	0x0034


	//----- nvinfo : EIATTR_PARAM_CBANK
	.align		4
        /*009c*/ 	.byte	0x04, 0x0a
        /*009e*/ 	.short	(.L_31 - .L_30)
	.align		4
.L_30:
        /*00a0*/ 	.word	index@(.nv.constant0.triton_poi_fused__native_batch_norm_legit_no_training_relu_4)
        /*00a4*/ 	.short	0x0210
        /*00a6*/ 	.short	0x0034


	//----- nvinfo : EIATTR_SW_WAR
	.align		4
.L_31:
        /*00a8*/ 	.byte	0x04, 0x36
        /*00aa*/ 	.short	(.L_33 - .L_32)
.L_32:
        /*00ac*/ 	.word	0x00000008
.L_33:


//--------------------- .nv.callgraph             --------------------------
	.section	.nv.callgraph,"",@"SHT_CUDA_CALLGRAPH"
	.align	4
	.sectionentsize	8
	.align		4
        /*0000*/ 	.word	0x00000000
	.align		4
        /*0004*/ 	.word	0xffffffff
	.align		4
        /*0008*/ 	.word	0x00000000
	.align		4
        /*000c*/ 	.word	0xfffffffe
	.align		4
        /*0010*/ 	.word	0x00000000
	.align		4
        /*0014*/ 	.word	0xfffffffd
	.align		4
        /*0018*/ 	.word	0x00000000
	.align		4
        /*001c*/ 	.word	0xfffffffc


//--------------------- .nv.constant4             --------------------------
	.section	.nv.constant4,"a",@progbits
	.align	8
	.align		8
.nv.constant4:
        /*0000*/ 	.dword	_$_str
	.align		8
        /*0008*/ 	.dword	_$_str_$_2


//--------------------- .text.triton_poi_fused__native_batch_norm_legit_no_training_relu_4 --------------------------
	.section	.text.triton_poi_fused__native_batch_norm_legit_no_training_relu_4,"ax",@progbits
	.align	128
        .global         triton_poi_fused__native_batch_norm_legit_no_training_relu_4
        .type           triton_poi_fused__native_batch_norm_legit_no_training_relu_4,@function
        .size           triton_poi_fused__native_batch_norm_legit_no_training_relu_4,(.L_x_1 - triton_poi_fused__native_batch_norm_legit_no_training_relu_4)
        .other          triton_poi_fused__native_batch_norm_legit_no_training_relu_4,@"STO_CUDA_ENTRY STV_DEFAULT"
triton_poi_fused__native_batch_norm_legit_no_training_relu_4:
.text.triton_poi_fused__native_batch_norm_legit_no_training_relu_4:
[----:B------:R-:W-:Y:S01]  /*0000*/  LDC R1, c[0x0][0x28] ;  /* 0x00000a00ff017b82 */ /* 0x000fe20000000800 */
[----:B------:R-:W1:Y:S07]  /*0010*/  S2R R0, SR_TID.X ;  /* 0x0000000000007919 */ /* 0x000e6e0000002100 */
[----:B------:R-:W2:Y:S01]  /*0020*/  LDC.64 R6, c[0x0][0x220] ;  /* 0x00008800ff067b82 */ /* 0x000ea20000000a00 */
[----:B------:R-:W-:Y:S01]  /*0030*/  ULDC.64 UR4, c[0x0][0x208] ;  /* 0x0000820000047ab9 */ /* 0x000fe20000000a00 */
[----:B------:R-:W3:Y:S06]  /*0040*/  S2R R3, SR_CTAID.X ;  /* 0x0000000000037919 */ /* 0x000eec0000002500 */
[----:B------:R-:W4:Y:S08]  /*0050*/  LDC.64 R4, c[0x0][0x218] ;  /* 0x00008600ff047b82 */ /* 0x000f300000000a00 */
[----:B------:R-:W5:Y:S08]  /*0060*/  LDC.64 R8, c[0x0][0x228] ;  /* 0x00008a00ff087b82 */ /* 0x000f700000000a00 */
[----:B------:R-:W5:Y:S01]  /*0070*/  LDC.64 R10, c[0x0][0x230] ;  /* 0x00008c00ff0a7b82 */ /* 0x000f620000000a00 */
[----:B-1----:R-:W-:-:S04]  /*0080*/  LOP3.LUT R0, R0, 0x7f, RZ, 0xc0, !PT ;  /* 0x0000007f00007812 */ /* 0x002fc800078ec0ff */
[----:B---3--:R-:W-:-:S05]  /*0090*/  LEA R0, R3, R0, 0x7 ;  /* 0x0000000003007211 */ /* 0x008fca00078e38ff */
[----:B------:R-:W-:-:S05]  /*00a0*/  IMAD.HI R2, R0, 0x2aaaaaab, RZ ;  /* 0x2aaaaaab00027827 */ /* 0x000fca00078e02ff */
[----:B------:R-:W-:-:S04]  /*00b0*/  SHF.R.U32.HI R3, RZ, 0x1f, R2 ;  /* 0x0000001fff037819 */ /* 0x000fc80000011602 */
[----:B------:R-:W-:-:S05]  /*00c0*/  LEA.HI R3, R2, R3, RZ, 0x1b ;  /* 0x0000000302037211 */ /* 0x000fca00078fd8ff */
[----:B------:R-:W-:Y:S02]  /*00d0*/  IMAD R13, R3, -0xc0, R0 ;  /* 0xffffff40030d7824 */ /* 0x000fe400078e0200 */
[----:B------:R-:W1:Y:S02]  /*00e0*/  LDC.64 R2, c[0x0][0x210] ;  /* 0x00008400ff027b82 */ /* 0x000e640000000a00 */
[----:B--2---:R-:W-:-:S06]  /*00f0*/  IMAD.WIDE R6, R13, 0x4, R6 ;  /* 0x000000040d067825 */ /* 0x004fcc00078e0206 */
[----:B------:R-:W2:Y:S01]  /*0100*/  LDG.E.EL R6, desc[UR4][R6.64] ;  /* 0x0000000406067981 */ /* 0x000ea2000c2e1900 */
[----:B----4-:R-:W-:-:S04]  /*0110*/  IMAD.WIDE R4, R13, 0x4, R4 ;  /* 0x000000040d047825 */ /* 0x010fc800078e0204 */
[C---:B-----5:R-:W-:Y:S02]  /*0120*/  IMAD.WIDE R8, R13.reuse, 0x4, R8 ;  /* 0x000000040d087825 */ /* 0x060fe400078e0208 */
[----:B------:R3:W4:Y:S02]  /*0130*/  LDG.E.EL R5, desc[UR4][R4.64] ;  /* 0x0000000404057981 */ /* 0x000724000c2e1900 */
[----:B0-----:R-:W-:Y:S02]  /*0140*/  IMAD.WIDE R10, R13, 0x4, R10 ;  /* 0x000000040d0a7825 */ /* 0x001fe400078e020a */
[----:B------:R-:W5:Y:S04]  /*0150*/  LDG.E.EL R8, desc[UR4][R8.64] ;  /* 0x0000000408087981 */ /* 0x000f68000c2e1900 */
[----:B------:R-:W5:Y:S01]  /*0160*/  LDG.E.EL R11, desc[UR4][R10.64] ;  /* 0x000000040a0b7981 */ /* 0x000f62000c2e1900 */
[----:B-1----:R-:W-:-:S05]  /*0170*/  IMAD.WIDE R2, R0, 0x4, R2 ;  /* 0x0000000400027825 */ /* 0x002fca00078e0202 */
[----:B------:R0:W4:Y:S01]  /*0180*/  LDG.E R12, desc[UR4][R2.64] ;  /* 0x00000004020c7981 */ /* 0x000122000c1e1900 */
[----:B---3--:R-:W-:Y:S01]  /*0190*/  HFMA2.MMA R4, -RZ, RZ, 1.625, 0 ;  /* 0x3e800000ff047435 */ /* 0x008fe200000001ff */
[----:B0-----:R-:W0:Y:S02]  /*01a0*/  LDC.64 R2, c[0x0][0x238] ;  /* 0x00008e00ff027b82 */ /* 0x001e240000000a00 */
[----:B0-----:R-:W-:-:S04]  /*01b0*/  IMAD.WIDE R2, R0, 0x4, R2 ;  /* 0x0000000400027825 */ /* 0x001fc800078e0202 */
[----:B--2---:R-:W-:-:S04]  /*01c0*/  FADD R6, R6, 0.0010000000474974513054 ;  /* 0x3a83126f06067421 */ /* 0x004fc80000000000 */
[----:B------:R-:W0:Y:S02]  /*01d0*/  MUFU.SQRT R7, R6 ;  /* 0x0000000600077308 */ /* 0x000e240000002000 */
[C---:B0-----:R-:W-:Y:S02]  /*01e0*/  FSETP.GT.AND P0, PT, R7.reuse, 8.50705917302346158658e+37, PT ;  /* 0x7e8000000700780b */ /* 0x041fe40003f04000 */
[----:B------:R-:W-:-:S11]  /*01f0*/  FSETP.GEU.AND P1, PT, R7, 1.175494350822287508e-38, PT ;  /* 0x008000000700780b */ /* 0x000fd60003f2e000 */
[----:B------:R-:W-:-:S04]  /*0200*/  @P0 FMUL R7, R7, 0.25 ;  /* 0x3e80000007070820 */ /* 0x000fc80000400000 */
[----:B------:R-:W-:-:S06]  /*0210*/  @!P1 FMUL R7, R7, 16777216 ;  /* 0x4b80000007079820 */ /* 0x000fcc0000400000 */
[----:B------:R-:W0:Y:S01]  /*0220*/  MUFU.RCP R7, R7 ;  /* 0x0000000700077308 */ /* 0x000e220000001000 */
[----:B------:R-:W-:Y:S01]  /*0230*/  FSEL R4, R4, 1, P0 ;  /* 0x3f80000004047808 */ /* 0x000fe20000000000 */
[----:B----4-:R-:W-:-:S04]  /*0240*/  FADD R5, R12, -R5 ;  /* 0x800000050c057221 */ /* 0x010fc80000000000 */
[----:B------:R-:W-:-:S04]  /*0250*/  @!P1 FMUL R4, R4, 16777216 ;  /* 0x4b80000004049820 */ /* 0x000fc80000400000 */
[----:B0-----:R-:W-:-:S04]  /*0260*/  FMUL R4, R7, R4 ;  /* 0x0000000407047220 */ /* 0x001fc80000400000 */
[----:B------:R-:W-:-:S04]  /*0270*/  FMUL R4, R5, R4 ;  /* 0x0000000405047220 */ /* 0x000fc80000400000 */
[----:B-----5:R-:W-:-:S05]  /*0280*/  FFMA R4, R8, R4, R11 ;  /* 0x0000000408047223 */ /* 0x020fca000000000b */
[----:B------:R-:W-:-:S04]  /*0290*/  FSETP.GEU.AND P0, PT, R4, RZ, PT ;  /* 0x000000ff0400720b */ /* 0x000fc80003f0e000 */
[----:B------:R-:W-:-:S05]  /*02a0*/  FSEL R5, R4, RZ, P0 ;  /* 0x000000ff04057208 */ /* 0x000fca0000000000 */
[----:B------:R-:W-:Y:S01]  /*02b0*/  STG.E desc[UR4][R2.64], R5 ;  /* 0x0000000502007986 */ /* 0x000fe2000c101904 */
[----:B------:R-:W-:Y:S05]  /*02c0*/  EXIT ;  /* 0x000000000000794d */ /* 0x000fea0003800000 */
.L_x_0:
[----:B------:R-:W-:-:S00]  /*02d0*/  BRA `(.L_x_0) ;  /* 0xfffffffc00fc7947 */ /* 0x000fc0000383ffff */
[----:B------:R-:W-:-:S00]  /*02e0*/  NOP ;  /* 0x0000000000007918 */ /* 0x000fc00000000000 */
        /* <DEDUP_REMOVED lines=9> */
.L_x_1:


//--------------------- .nv.global.init           --------------------------
	.section	.nv.global.init,"aw",@progbits
.nv.global.init:
	.type		_$_str,@object
	.size		_$_str,(_$_str_$_2 - _$_str)
_$_str:
        /*0000*/ 	.byte	0x5f, 0x5f, 0x43, 0x55, 0x44, 0x41, 0x5f, 0x46, 0x54, 0x5a, 0x00
	.type		_$_str_$_2,@object
	.size		_$_str_$_2,(.L_1 - _$_str_$_2)
_$_str_$_2:
        /*000b*/ 	.byte	0x5f, 0x5f, 0x43, 0x55, 0x44, 0x41, 0x5f, 0x50, 0x52, 0x45, 0x43, 0x5f, 0x53, 0x51, 0x52, 0x54
        /*001b*/ 	.byte	0x00
.L_1:


//--------------------- .nv.constant0.triton_poi_fused__native_batch_norm_legit_no_training_relu_4 --------------------------
	.section	.nv.constant0.triton_poi_fused__native_batch_norm_legit_no_training_relu_4,"a",@progbits
	.sectionflags	@""
	.align	4
.nv.constant0.triton_poi_fused__native_batch_norm_legit_no_training_relu_4:
	.zero		580
